	.headerflags	@"EF_CUDA_TEXMODE_UNIFIED EF_CUDA_64BIT_ADDRESS EF_CUDA_ACCELERATORS EF_CUDA_SM90 EF_CUDA_VIRTUAL_SM(EF_CUDA_SM90)"
	.elftype	@"ET_EXEC"


//--------------------- .nv.info                  --------------------------
	.section	.nv.info,"",@"SHT_CUDA_INFO"
	.align	4


	//----- nvinfo : EIATTR_REGCOUNT
	.align		4
        /*0000*/ 	.byte	0x04, 0x2f
        /*0002*/ 	.short	(.L_3 - .L_2)
	.align		4
.L_2:
        /*0004*/ 	.word	index@(triton_poi_fused__native_batch_norm_legit_no_training_leaky_relu_24)
        /*0008*/ 	.word	0x00000010


	//----- nvinfo : EIATTR_MIN_STACK_SIZE
	.align		4
.L_3:
        /*000c*/ 	.byte	0x04, 0x12
        /*000e*/ 	.short	(.L_5 - .L_4)
	.align		4
.L_4:
        /*0010*/ 	.word	index@(triton_poi_fused__native_batch_norm_legit_no_training_leaky_relu_24)
        /*0014*/ 	.word	0x00000000


	//----- nvinfo : EIATTR_FRAME_SIZE
	.align		4
.L_5:
        /*0018*/ 	.byte	0x04, 0x11
        /*001a*/ 	.short	(.L_7 - .L_6)
	.align		4
.L_6:
        /*001c*/ 	.word	index@(triton_poi_fused__native_batch_norm_legit_no_training_leaky_relu_24)
        /*0020*/ 	.word	0x00000000


	//----- nvinfo : EIATTR_MIN_STACK_SIZE
	.align		4
.L_7:
        /*0024*/ 	.byte	0x04, 0x12
        /*0026*/ 	.short	(.L_9 - .L_8)
	.align		4
.L_8:
        /*0028*/ 	.word	index@(triton_poi_fused__native_batch_norm_legit_no_training_leaky_relu_24)
        /*002c*/ 	.word	0x00000000
.L_9:


//--------------------- .nv.info.triton_poi_fused__native_batch_norm_legit_no_training_leaky_relu_24 --------------------------
	.section	.nv.info.triton_poi_fused__native_batch_norm_legit_no_training_leaky_relu_24,"",@"SHT_CUDA_INFO"
	.sectionflags	@""
	.align	4


	//----- nvinfo : EIATTR_CUDA_API_VERSION
	.align		4
        /*0000*/ 	.byte	0x04, 0x37
        /*0002*/ 	.short	(.L_11 - .L_10)
.L_10:
        /*0004*/ 	.word	0x0000007c


	//----- nvinfo : EIATTR_KPARAM_INFO
	.align		4
.L_11:
        /*0008*/ 	.byte	0x04, 0x17
        /*000a*/ 	.short	(.L_13 - .L_12)
.L_12:
        /*000c*/ 	.word	0x00000000
        /*0010*/ 	.short	0x0006
        /*0012*/ 	.short	0x0030
        /*0014*/ 	.byte	0x00, 0xf0, 0x11, 0x00


	//----- nvinfo : EIATTR_KPARAM_INFO
	.align		4
.L_13:
        /*0018*/ 	.byte	0x04, 0x17
        /*001a*/ 	.short	(.L_15 - .L_14)
.L_14:
        /*001c*/ 	.word	0x00000000
        /*0020*/ 	.short	0x0005
        /*0022*/ 	.short	0x0028
        /*0024*/ 	.byte	0x00, 0xf4, 0x21, 0x00


	//----- nvinfo : EIATTR_KPARAM_INFO
	.align		4
.L_15:
        /*0028*/ 	.byte	0x04, 0x17
        /*002a*/ 	.short	(.L_17 - .L_16)
.L_16:
        /*002c*/ 	.word	0x00000000
        /*0030*/ 	.short	0x0004
        /*0032*/ 	.short	0x0020
        /*0034*/ 	.byte	0x00, 0xf4, 0x21, 0x00


	//----- nvinfo : EIATTR_KPARAM_INFO
	.align		4
.L_17:
        /*0038*/ 	.byte	0x04, 0x17
        /*003a*/ 	.short	(.L_19 - .L_18)
.L_18:
        /*003c*/ 	.word	0x00000000
        /*0040*/ 	.short	0x0003
        /*0042*/ 	.short	0x0018
        /*0044*/ 	.byte	0x00, 0xf4, 0x21, 0x00


	//----- nvinfo : EIATTR_KPARAM_INFO
	.align		4
.L_19:
        /*0048*/ 	.byte	0x04, 0x17
        /*004a*/ 	.short	(.L_21 - .L_20)
.L_20:
        /*004c*/ 	.word	0x00000000
        /*0050*/ 	.short	0x0002
        /*0052*/ 	.short	0x0010
        /*0054*/ 	.byte	0x00, 0xf4, 0x21, 0x00


	//----- nvinfo : EIATTR_KPARAM_INFO
	.align		4
.L_21:
        /*0058*/ 	.byte	0x04, 0x17
        /*005a*/ 	.short	(.L_23 - .L_22)
.L_22:
        /*005c*/ 	.word	0x00000000
        /*0060*/ 	.short	0x0001
        /*0062*/ 	.short	0x0008
        /*0064*/ 	.byte	0x00, 0xf4, 0x21, 0x00


	//----- nvinfo : EIATTR_KPARAM_INFO
	.align		4
.L_23:
        /*0068*/ 	.byte	0x04, 0x17
        /*006a*/ 	.short	(.L_25 - .L_24)
.L_24:
        /*006c*/ 	.word	0x00000000
        /*0070*/ 	.short	0x0000
        /*0072*/ 	.short	0x0000
        /*0074*/ 	.byte	0x00, 0xf4, 0x21, 0x00


	//----- nvinfo : EIATTR_SPARSE_MMA_MASK
	.align		4
.L_25:
        /*0078*/ 	.byte	0x03, 0x50
        /*007a*/ 	.short	0x0000


	//----- nvinfo : EIATTR_MAXREG_COUNT
	.align		4
        /*007c*/ 	.byte	0x03, 0x1b
        /*007e*/ 	.short	0x00ff


	//----- nvinfo : EIATTR_EXIT_INSTR_OFFSETS
	.align		4
        /*0080*/ 	.byte	0x04, 0x1c
        /*0082*/ 	.short	(.L_27 - .L_26)


	//   ....[0]....
.L_26:
        /*0084*/ 	.word	0x000002d0


	//----- nvinfo : EIATTR_REQNTID
	.align		4
.L_27:
        /*0088*/ 	.byte	0x04, 0x10
        /*008a*/ 	.short	(.L_29 - .L_28)
.L_28:
        /*008c*/ 	.word	0x00000080
        /*0090*/ 	.word	0x00000001
        /*0094*/ 	.word	0x00000001


	//----- nvinfo : EIATTR_CBANK_PARAM_SIZE
	.align		4
.L_29:
        /*0098*/ 	.byte	0x03, 0x19
        /*009a*/ 	.short	0x0034


	//----- nvinfo : EIATTR_PARAM_CBANK
	.align		4
        /*009c*/ 	.byte	0x04, 0x0a
        /*009e*/ 	.short	(.L_31 - .L_30)
	.align		4
.L_30:
        /*00a0*/ 	.word	index@(.nv.constant0.triton_poi_fused__native_batch_norm_legit_no_training_leaky_relu_24)
        /*00a4*/ 	.short	0x0210
        /*00a6*/ 	.short	0x0034


	//----- nvinfo : EIATTR_SW_WAR
	.align		4
.L_31:
        /*00a8*/ 	.byte	0x04, 0x36
        /*00aa*/ 	.short	(.L_33 - .L_32)
.L_32:
        /*00ac*/ 	.word	0x00000008
.L_33:


//--------------------- .nv.callgraph             --------------------------
	.section	.nv.callgraph,"",@"SHT_CUDA_CALLGRAPH"
	.align	4
	.sectionentsize	8
	.align		4
        /*0000*/ 	.word	0x00000000
	.align		4
        /*0004*/ 	.word	0xffffffff
	.align		4
        /*0008*/ 	.word	0x00000000
	.align		4
        /*000c*/ 	.word	0xfffffffe
	.align		4
        /*0010*/ 	.word	0x00000000
	.align		4
        /*0014*/ 	.word	0xfffffffd
	.align		4
        /*0018*/ 	.word	0x00000000
	.align		4
        /*001c*/ 	.word	0xfffffffc


//--------------------- .nv.constant4             --------------------------
	.section	.nv.constant4,"a",@progbits
	.align	8
	.align		8
.nv.constant4:
        /*0000*/ 	.dword	_$_str
	.align		8
        /*0008*/ 	.dword	_$_str_$_2


//--------------------- .text.triton_poi_fused__native_batch_norm_legit_no_training_leaky_relu_24 --------------------------
	.section	.text.triton_poi_fused__native_batch_norm_legit_no_training_leaky_relu_24,"ax",@progbits
	.align	128
        .global         triton_poi_fused__native_batch_norm_legit_no_training_leaky_relu_24
        .type           triton_poi_fused__native_batch_norm_legit_no_training_leaky_relu_24,@function
        .size           triton_poi_fused__native_batch_norm_legit_no_training_leaky_relu_24,(.L_x_1 - triton_poi_fused__native_batch_norm_legit_no_training_leaky_relu_24)
        .other          triton_poi_fused__native_batch_norm_legit_no_training_leaky_relu_24,@"STO_CUDA_ENTRY STV_DEFAULT"
triton_poi_fused__native_batch_norm_legit_no_training_leaky_relu_24:
.text.triton_poi_fused__native_batch_norm_legit_no_training_leaky_relu_24:
[----:B------:R-:W-:Y:S01]  /*0000*/  LDC R1, c[0x0][0x28] ;  /* 0x00000a00ff017b82 */ /* 0x000fe20000000800 */
[----:B------:R-:W1:Y:S07]  /*0010*/  S2R R0, SR_TID.X ;  /* 0x0000000000007919 */ /* 0x000e6e0000002100 */
[----:B------:R-:W2:Y:S01]  /*0020*/  LDC.64 R6, c[0x0][0x228] ;  /* 0x00008a00ff067b82 */ /* 0x000ea20000000a00 */
[----:B------:R-:W-:Y:S01]  /*0030*/  ULDC.64 UR4, c[0x0][0x208] ;  /* 0x0000820000047ab9 */ /* 0x000fe20000000a00 */
[----:B------:R-:W3:Y:S06]  /*0040*/  S2R R3, SR_CTAID.X ;  /* 0x0000000000037919 */ /* 0x000eec0000002500 */
[----:B------:R-:W4:Y:S08]  /*0050*/  LDC.64 R4, c[0x0][0x220] ;  /* 0x00008800ff047b82 */ /* 0x000f300000000a00 */
[----:B------:R-:W5:Y:S08]  /*0060*/  LDC.64 R8, c[0x0][0x230] ;  /* 0x00008c00ff087b82 */ /* 0x000f700000000a00 */
[----:B------:R-:W5:Y:S01]  /*0070*/  LDC.64 R10, c[0x0][0x238] ;  /* 0x00008e00ff0a7b82 */ /* 0x000f620000000a00 */
[----:B-1----:R-:W-:-:S02]  /*0080*/  LOP3.LUT R0, R0, 0x7f, RZ, 0xc0, !PT ;  /* 0x0000007f00007812 */ /* 0x002fc400078ec0ff */
[----:B---3--:R-:W-:Y:S02]  /*0090*/  SHF.R.S32.HI R2, RZ, 0x18, R3 ;  /* 0x00000018ff027819 */ /* 0x008fe40000011403 */
[----:B------:R-:W-:Y:S02]  /*00a0*/  LEA R0, R3, R0, 0x7 ;  /* 0x0000000003007211 */ /* 0x000fe400078e38ff */
[----:B------:R-:W-:-:S04]  /*00b0*/  SGXT R3, R2, 0x1 ;  /* 0x000000010203781a */ /* 0x000fc80000000200 */
[----:B------:R-:W-:-:S04]  /*00c0*/  LEA.HI R3, R3, R0, RZ, 0xa ;  /* 0x0000000003037211 */ /* 0x000fc800078f50ff */
[----:B------:R-:W-:-:S04]  /*00d0*/  LOP3.LUT R3, R3, 0xfffffc00, RZ, 0xc0, !PT ;  /* 0xfffffc0003037812 */ /* 0x000fc800078ec0ff */
[----:B------:R-:W-:Y:S02]  /*00e0*/  IADD3 R13, R0, -R3, RZ ;  /* 0x80000003000d7210 */ /* 0x000fe40007ffe0ff */
[----:B------:R-:W1:Y:S03]  /*00f0*/  LDC.64 R2, c[0x0][0x218] ;  /* 0x00008600ff027b82 */ /* 0x000e660000000a00 */
[----:B--2---:R-:W-:-:S06]  /*0100*/  IMAD.WIDE R6, R13, 0x4, R6 ;  /* 0x000000040d067825 */ /* 0x004fcc00078e0206 */
[----:B------:R-:W2:Y:S01]  /*0110*/  LDG.E.EL R6, desc[UR4][R6.64] ;  /* 0x0000000406067981 */ /* 0x000ea2000c2e1900 */
[----:B----4-:R-:W-:-:S04]  /*0120*/  IMAD.WIDE R4, R13, 0x4, R4 ;  /* 0x000000040d047825 */ /* 0x010fc800078e0204 */
[C---:B-----5:R-:W-:Y:S02]  /*0130*/  IMAD.WIDE R8, R13.reuse, 0x4, R8 ;  /* 0x000000040d087825 */ /* 0x060fe400078e0208 */
[----:B------:R3:W4:Y:S02]  /*0140*/  LDG.E.EL R5, desc[UR4][R4.64] ;  /* 0x0000000404057981 */ /* 0x000724000c2e1900 */
[----:B0-----:R-:W-:Y:S02]  /*0150*/  IMAD.WIDE R10, R13, 0x4, R10 ;  /* 0x000000040d0a7825 */ /* 0x001fe400078e020a */
[----:B------:R-:W5:Y:S02]  /*0160*/  LDG.E.EL R8, desc[UR4][R8.64] ;  /* 0x0000000408087981 */ /* 0x000f64000c2e1900 */
[----:B-1----:R-:W-:Y:S02]  /*0170*/  IMAD.WIDE R2, R0, 0x4, R2 ;  /* 0x0000000400027825 */ /* 0x002fe400078e0202 */
[----:B------:R-:W5:Y:S04]  /*0180*/  LDG.E.EL R11, desc[UR4][R10.64] ;  /* 0x000000040a0b7981 */ /* 0x000f68000c2e1900 */
[----:B------:R-:W4:Y:S01]  /*0190*/  LDG.E R2, desc[UR4][R2.64] ;  /* 0x0000000402027981 */ /* 0x000f22000c1e1900 */
[----:B---3--:R-:W-:Y:S01]  /*01a0*/  HFMA2.MMA R4, -RZ, RZ, 1.625, 0 ;  /* 0x3e800000ff047435 */ /* 0x008fe200000001ff */
[----:B--2---:R-:W-:-:S04]  /*01b0*/  FADD R6, R6, 9.9999997473787516356e-06 ;  /* 0x3727c5ac06067421 */ /* 0x004fc80000000000 */
[----:B------:R-:W0:Y:S02]  /*01c0*/  MUFU.SQRT R7, R6 ;  /* 0x0000000600077308 */ /* 0x000e240000002000 */
[C---:B0-----:R-:W-:Y:S02]  /*01d0*/  FSETP.GT.AND P0, PT, R7.reuse, 8.50705917302346158658e+37, PT ;  /* 0x7e8000000700780b */ /* 0x041fe40003f04000 */
[----:B------:R-:W-:-:S11]  /*01e0*/  FSETP.GEU.AND P1, PT, R7, 1.175494350822287508e-38, PT ;  /* 0x008000000700780b */ /* 0x000fd60003f2e000 */
[----:B------:R-:W-:-:S04]  /*01f0*/  @P0 FMUL R7, R7, 0.25 ;  /* 0x3e80000007070820 */ /* 0x000fc80000400000 */
[----:B------:R-:W-:-:S06]  /*0200*/  @!P1 FMUL R7, R7, 16777216 ;  /* 0x4b80000007079820 */ /* 0x000fcc0000400000 */
[----:B------:R-:W0:Y:S01]  /*0210*/  MUFU.RCP R7, R7 ;  /* 0x0000000700077308 */ /* 0x000e220000001000 */
[----:B------:R-:W-:Y:S01]  /*0220*/  FSEL R4, R4, 1, P0 ;  /* 0x3f80000004047808 */ /* 0x000fe20000000000 */
[----:B----4-:R-:W-:Y:S02]  /*0230*/  FADD R5, R2, -R5 ;  /* 0x8000000502057221 */ /* 0x010fe40000000000 */
[----:B------:R-:W1:Y:S02]  /*0240*/  LDC.64 R2, c[0x0][0x210] ;  /* 0x00008400ff027b82 */ /* 0x000e640000000a00 */
[----:B------:R-:W-:-:S04]  /*0250*/  @!P1 FMUL R4, R4, 16777216 ;  /* 0x4b80000004049820 */ /* 0x000fc80000400000 */
[----:B0-----:R-:W-:-:S04]  /*0260*/  FMUL R4, R7, R4 ;  /* 0x0000000407047220 */ /* 0x001fc80000400000 */
[----:B------:R-:W-:-:S04]  /*0270*/  FMUL R4, R5, R4 ;  /* 0x0000000405047220 */ /* 0x000fc80000400000 */
[----:B-----5:R-:W-:-:S05]  /*0280*/  FFMA R11, R8, R4, R11 ;  /* 0x00000004080b7223 */ /* 0x020fca000000000b */
[----:B------:R-:W-:Y:S01]  /*0290*/  FSETP.GT.AND P0, PT, R11, RZ, PT ;  /* 0x000000ff0b00720b */ /* 0x000fe20003f04000 */
[----:B-1----:R-:W-:-:S12]  /*02a0*/  IMAD.WIDE R2, R0, 0x4, R2 ;  /* 0x0000000400027825 */ /* 0x002fd800078e0202 */
[----:B------:R-:W-:-:S05]  /*02b0*/  @!P0 FMUL R11, R11, 0.10000000149011611938 ;  /* 0x3dcccccd0b0b8820 */ /* 0x000fca0000400000 */
[----:B------:R-:W-:Y:S01]  /*02c0*/  STG.E desc[UR4][R2.64], R11 ;  /* 0x0000000b02007986 */ /* 0x000fe2000c101904 */
[----:B------:R-:W-:Y:S05]  /*02d0*/  EXIT ;  /* 0x000000000000794d */ /* 0x000fea0003800000 */
.L_x_0:
[----:B------:R-:W-:-:S00]  /*02e0*/  BRA `(.L_x_0) ;  /* 0xfffffffc00fc7947 */ /* 0x000fc0000383ffff */
[----:B------:R-:W-:-:S00]  /*02f0*/  NOP ;  /* 0x0000000000007918 */ /* 0x000fc00000000000 */
        /* <DEDUP_REMOVED lines=8> */
.L_x_1:


//--------------------- .nv.global.init           --------------------------
	.section	.nv.global.init,"aw",@progbits
.nv.global.init:
	.type		_$_str,@object
	.size		_$_str,(_$_str_$_2 - _$_str)
_$_str:
        /*0000*/ 	.byte	0x5f, 0x5f, 0x43, 0x55, 0x44, 0x41, 0x5f, 0x46, 0x54, 0x5a, 0x00
	.type		_$_str_$_2,@object
	.size		_$_str_$_2,(.L_1 - _$_str_$_2)
_$_str_$_2:
        /*000b*/ 	.byte	0x5f, 0x5f, 0x43, 0x55, 0x44, 0x41, 0x5f, 0x50, 0x52, 0x45, 0x43, 0x5f, 0x53, 0x51, 0x52, 0x54
        /*001b*/ 	.byte	0x00
.L_1:


//--------------------- .nv.constant0.triton_poi_fused__native_batch_norm_legit_no_training_leaky_relu_24 --------------------------
	.section	.nv.constant0.triton_poi_fused__native_batch_norm_legit_no_training_leaky_relu_24,"a",@progbits
	.sectionflags	@""
	.align	4
.nv.constant0.triton_poi_fused__native_batch_norm_legit_no_training_leaky_relu_24:
	.zero		580
